	.headerflags	@"EF_CUDA_TEXMODE_UNIFIED EF_CUDA_64BIT_ADDRESS EF_CUDA_ACCELERATORS EF_CUDA_SM90 EF_CUDA_VIRTUAL_SM(EF_CUDA_SM90)"
	.elftype	@"ET_EXEC"


//--------------------- .nv.info                  --------------------------
	.section	.nv.info,"",@"SHT_CUDA_INFO"
	.align	4


	//----- nvinfo : EIATTR_REGCOUNT
	.align		4
        /*0000*/ 	.byte	0x04, 0x2f
        /*0002*/ 	.short	(.L_1 - .L_0)
	.align		4
.L_0:
        /*0004*/ 	.word	index@(triton_poi_fused_avg_pool2d_20)
        /*0008*/ 	.word	0x00000028


	//----- nvinfo : EIATTR_MIN_STACK_SIZE
	.align		4
.L_1:
        /*000c*/ 	.byte	0x04, 0x12
        /*000e*/ 	.short	(.L_3 - .L_2)
	.align		4
.L_2:
        /*0010*/ 	.word	index@(triton_poi_fused_avg_pool2d_20)
        /*0014*/ 	.word	0x00000000


	//----- nvinfo : EIATTR_FRAME_SIZE
	.align		4
.L_3:
        /*0018*/ 	.byte	0x04, 0x11
        /*001a*/ 	.short	(.L_5 - .L_4)
	.align		4
.L_4:
        /*001c*/ 	.word	index@(triton_poi_fused_avg_pool2d_20)
        /*0020*/ 	.word	0x00000000


	//----- nvinfo : EIATTR_MIN_STACK_SIZE
	.align		4
.L_5:
        /*0024*/ 	.byte	0x04, 0x12
        /*0026*/ 	.short	(.L_7 - .L_6)
	.align		4
.L_6:
        /*0028*/ 	.word	index@(triton_poi_fused_avg_pool2d_20)
        /*002c*/ 	.word	0x00000000
.L_7:


//--------------------- .nv.info.triton_poi_fused_avg_pool2d_20 --------------------------
	.section	.nv.info.triton_poi_fused_avg_pool2d_20,"",@"SHT_CUDA_INFO"
	.sectionflags	@""
	.align	4


	//----- nvinfo : EIATTR_CUDA_API_VERSION
	.align		4
        /*0000*/ 	.byte	0x04, 0x37
        /*0002*/ 	.short	(.L_9 - .L_8)
.L_8:
        /*0004*/ 	.word	0x0000007c


	//----- nvinfo : EIATTR_KPARAM_INFO
	.align		4
.L_9:
        /*0008*/ 	.byte	0x04, 0x17
        /*000a*/ 	.short	(.L_11 - .L_10)
.L_10:
        /*000c*/ 	.word	0x00000000
        /*0010*/ 	.short	0x0002
        /*0012*/ 	.short	0x0010
        /*0014*/ 	.byte	0x00, 0xf0, 0x11, 0x00


	//----- nvinfo : EIATTR_KPARAM_INFO
	.align		4
.L_11:
        /*0018*/ 	.byte	0x04, 0x17
        /*001a*/ 	.short	(.L_13 - .L_12)
.L_12:
        /*001c*/ 	.word	0x00000000
        /*0020*/ 	.short	0x0001
        /*0022*/ 	.short	0x0008
        /*0024*/ 	.byte	0x00, 0xf4, 0x21, 0x00


	//----- nvinfo : EIATTR_KPARAM_INFO
	.align		4
.L_13:
        /*0028*/ 	.byte	0x04, 0x17
        /*002a*/ 	.short	(.L_15 - .L_14)
.L_14:
        /*002c*/ 	.word	0x00000000
        /*0030*/ 	.short	0x0000
        /*0032*/ 	.short	0x0000
        /*0034*/ 	.byte	0x00, 0xf4, 0x21, 0x00


	//----- nvinfo : EIATTR_SPARSE_MMA_MASK
	.align		4
.L_15:
        /*0038*/ 	.byte	0x03, 0x50
        /*003a*/ 	.short	0x0000


	//----- nvinfo : EIATTR_MAXREG_COUNT
	.align		4
        /*003c*/ 	.byte	0x03, 0x1b
        /*003e*/ 	.short	0x00ff


	//----- nvinfo : EIATTR_EXIT_INSTR_OFFSETS
	.align		4
        /*0040*/ 	.byte	0x04, 0x1c
        /*0042*/ 	.short	(.L_17 - .L_16)


	//   ....[0]....
.L_16:
        /*0044*/ 	.word	0x00000ca0


	//----- nvinfo : EIATTR_REQNTID
	.align		4
.L_17:
        /*0048*/ 	.byte	0x04, 0x10
        /*004a*/ 	.short	(.L_19 - .L_18)
.L_18:
        /*004c*/ 	.word	0x00000100
        /*0050*/ 	.word	0x00000001
        /*0054*/ 	.word	0x00000001


	//----- nvinfo : EIATTR_CBANK_PARAM_SIZE
	.align		4
.L_19:
        /*0058*/ 	.byte	0x03, 0x19
        /*005a*/ 	.short	0x0014


	//----- nvinfo : EIATTR_PARAM_CBANK
	.align		4
        /*005c*/ 	.byte	0x04, 0x0a
        /*005e*/ 	.short	(.L_21 - .L_20)
	.align		4
.L_20:
        /*0060*/ 	.word	index@(.nv.constant0.triton_poi_fused_avg_pool2d_20)
        /*0064*/ 	.short	0x0210
        /*0066*/ 	.short	0x0014


	//----- nvinfo : EIATTR_SW_WAR
	.align		4
.L_21:
        /*0068*/ 	.byte	0x04, 0x36
        /*006a*/ 	.short	(.L_23 - .L_22)
.L_22:
        /*006c*/ 	.word	0x00000008
.L_23:


//--------------------- .nv.callgraph             --------------------------
	.section	.nv.callgraph,"",@"SHT_CUDA_CALLGRAPH"
	.align	4
	.sectionentsize	8
	.align		4
        /*0000*/ 	.word	0x00000000
	.align		4
        /*0004*/ 	.word	0xffffffff
	.align		4
        /*0008*/ 	.word	0x00000000
	.align		4
        /*000c*/ 	.word	0xfffffffe
	.align		4
        /*0010*/ 	.word	0x00000000
	.align		4
        /*0014*/ 	.word	0xfffffffd
	.align		4
        /*0018*/ 	.word	0x00000000
	.align		4
        /*001c*/ 	.word	0xfffffffc


//--------------------- .text.triton_poi_fused_avg_pool2d_20 --------------------------
	.section	.text.triton_poi_fused_avg_pool2d_20,"ax",@progbits
	.align	128
        .global         triton_poi_fused_avg_pool2d_20
        .type           triton_poi_fused_avg_pool2d_20,@function
        .size           triton_poi_fused_avg_pool2d_20,(.L_x_1 - triton_poi_fused_avg_pool2d_20)
        .other          triton_poi_fused_avg_pool2d_20,@"STO_CUDA_ENTRY STV_DEFAULT"
triton_poi_fused_avg_pool2d_20:
.text.triton_poi_fused_avg_pool2d_20:
[----:B------:R-:W-:Y:S01]  /*0000*/  LDC R1, c[0x0][0x28] ;  /* 0x00000a00ff017b82 */ /* 0x000fe20000000800 */
[----:B------:R-:W1:Y:S07]  /*0010*/  S2R R0, SR_TID.X ;  /* 0x0000000000007919 */ /* 0x000e6e0000002100 */
[----:B------:R-:W2:Y:S01]  /*0020*/  LDC.64 R14, c[0x0][0x210] ;  /* 0x00008400ff0e7b82 */ /* 0x000ea20000000a00 */
[----:B------:R-:W-:Y:S02]  /*0030*/  CS2R R18, SRZ ;  /* 0x0000000000127805 */ /* 0x000fe4000001ff00 */
[----:B------:R-:W-:Y:S01]  /*0040*/  CS2R R16, SRZ ;  /* 0x0000000000107805 */ /* 0x000fe2000001ff00 */
[----:B------:R-:W3:Y:S01]  /*0050*/  S2R R3, SR_CTAID.X ;  /* 0x0000000000037919 */ /* 0x000ee20000002500 */
[----:B------:R-:W-:Y:S01]  /*0060*/  ULDC.64 UR4, c[0x0][0x208] ;  /* 0x0000820000047ab9 */ /* 0x000fe20000000a00 */
[----:B-1----:R-:W-:-:S05]  /*0070*/  IMAD.SHL.U32 R0, R0, 0x2, RZ ;  /* 0x0000000200007824 */ /* 0x002fca00078e00ff */
[----:B------:R-:W-:-:S05]  /*0080*/  LOP3.LUT R0, R0, 0x1fe, RZ, 0xc0, !PT ;  /* 0x000001fe00007812 */ /* 0x000fca00078ec0ff */
[----:B---3--:R-:W-:-:S04]  /*0090*/  IMAD R4, R3, 0x200, R0 ;  /* 0x0000020003047824 */ /* 0x008fc800078e0200 */
[----:B------:R-:W-:-:S04]  /*00a0*/  IMAD.HI R0, R4, 0x2aaaaaab, RZ ;  /* 0x2aaaaaab04007827 */ /* 0x000fc800078e02ff */
[----:B------:R-:W-:Y:S01]  /*00b0*/  VIADD R9, R4, 0xfffffffa ;  /* 0xfffffffa04097836 */ /* 0x000fe20000000000 */
[----:B------:R-:W-:Y:S01]  /*00c0*/  LEA.HI R3, R0, R0, RZ, 0x1 ;  /* 0x0000000000037211 */ /* 0x000fe200078f08ff */
[----:B------:R-:W-:Y:S02]  /*00d0*/  VIADD R11, R4, 0x1 ;  /* 0x00000001040b7836 */ /* 0x000fe40000000000 */
[----:B--2---:R-:W-:-:S04]  /*00e0*/  IMAD.WIDE R8, R9, 0x4, R14 ;  /* 0x0000000409087825 */ /* 0x004fc800078e020e */
[----:B------:R-:W-:-:S04]  /*00f0*/  IMAD.HI R0, R3, 0x2aaaaaab, RZ ;  /* 0x2aaaaaab03007827 */ /* 0x000fc800078e02ff */
[----:B------:R-:W-:Y:S01]  /*0100*/  IMAD.WIDE R20, R4, 0x4, R14 ;  /* 0x0000000404147825 */ /* 0x000fe200078e020e */
[----:B------:R-:W-:-:S05]  /*0110*/  LEA.HI R0, R0, R0, RZ, 0x1 ;  /* 0x0000000000007211 */ /* 0x000fca00078f08ff */
[----:B------:R-:W-:Y:S02]  /*0120*/  IMAD R13, R0, -0x6, R3 ;  /* 0xfffffffa000d7824 */ /* 0x000fe400078e0203 */
[----:B------:R-:W-:-:S03]  /*0130*/  IMAD R0, R3, -0x6, R4 ;  /* 0xfffffffa03007824 */ /* 0x000fc600078e0204 */
[C---:B------:R-:W-:Y:S02]  /*0140*/  ISETP.GT.AND P3, PT, R13.reuse, RZ, PT ;  /* 0x000000ff0d00720c */ /* 0x040fe40003f64270 */
[----:B------:R-:W-:Y:S02]  /*0150*/  LOP3.LUT R2, R13, R0, RZ, 0xfc, !PT ;  /* 0x000000000d027212 */ /* 0x000fe400078efcff */
[----:B------:R-:W-:Y:S02]  /*0160*/  ISETP.GT.AND P1, PT, R0, -0x1, P3 ;  /* 0xffffffff0000780c */ /* 0x000fe40001f24270 */
[----:B------:R-:W-:Y:S01]  /*0170*/  ISETP.GT.AND P0, PT, R2, -0x1, PT ;  /* 0xffffffff0200780c */ /* 0x000fe20003f04270 */
[----:B------:R-:W-:-:S05]  /*0180*/  IMAD.HI R2, R11, 0x2aaaaaab, RZ ;  /* 0x2aaaaaab0b027827 */ /* 0x000fca00078e02ff */
[----:B------:R-:W-:-:S05]  /*0190*/  LEA.HI R2, R2, R2, RZ, 0x1 ;  /* 0x0000000202027211 */ /* 0x000fca00078f08ff */
[----:B------:R-:W2:Y:S01]  /*01a0*/  @P1 LDG.E.64 R18, desc[UR4][R8.64] ;  /* 0x0000000408121981 */ /* 0x000ea2000c1e1b00 */
[----:B------:R-:W-:Y:S01]  /*01b0*/  ISETP.GT.AND P2, PT, R0, RZ, P3 ;  /* 0x000000ff0000720c */ /* 0x000fe20001f44270 */
[----:B------:R-:W-:Y:S01]  /*01c0*/  VIADD R23, R4, 0xfffffff9 ;  /* 0xfffffff904177836 */ /* 0x000fe20000000000 */
[----:B------:R-:W-:Y:S01]  /*01d0*/  P2R R3, PR, RZ, 0x2 ;  /* 0x00000002ff037803 */ /* 0x000fe20000000000 */
[----:B------:R-:W3:Y:S01]  /*01e0*/  @P0 LDG.E.64 R16, desc[UR4][R20.64] ;  /* 0x0000000414100981 */ /* 0x000ee2000c1e1b00 */
[----:B------:R-:W-:Y:S01]  /*01f0*/  IMAD R11, R2, -0x6, R11 ;  /* 0xfffffffa020b7824 */ /* 0x000fe200078e020b */
[----:B------:R-:W-:Y:S01]  /*0200*/  P2R R10, PR, RZ, 0x1 ;  /* 0x00000001ff0a7803 */ /* 0x000fe20000000000 */
[----:B------:R-:W-:Y:S01]  /*0210*/  IMAD.MOV.U32 R2, RZ, RZ, RZ ;  /* 0x000000ffff027224 */ /* 0x000fe200078e00ff */
[----:B------:R-:W-:Y:S01]  /*0220*/  CS2R R6, SRZ ;  /* 0x0000000000067805 */ /* 0x000fe2000001ff00 */
[C---:B------:R-:W-:Y:S01]  /*0230*/  VIADD R27, R11.reuse, 0x1 ;  /* 0x000000010b1b7836 */ /* 0x040fe20000000000 */
[----:B------:R-:W-:Y:S01]  /*0240*/  ISETP.GT.AND P4, PT, R11, RZ, P3 ;  /* 0x000000ff0b00720c */ /* 0x000fe20001f84270 */
[----:B------:R-:W-:Y:S01]  /*0250*/  IMAD.WIDE R22, R23, 0x4, R14 ;  /* 0x0000000417167825 */ /* 0x000fe200078e020e */
[----:B------:R-:W-:-:S02]  /*0260*/  P2R R12, PR, RZ, 0x4 ;  /* 0x00000004ff0c7803 */ /* 0x000fc40000000000 */
[----:B------:R-:W-:Y:S01]  /*0270*/  ISETP.LT.U32.AND P1, PT, R27, 0x6, P3 ;  /* 0x000000061b00780c */ /* 0x000fe20001f21070 */
[----:B------:R-:W-:Y:S01]  /*0280*/  VIADD R35, R4, 0xfffffffc ;  /* 0xfffffffc04237836 */ /* 0x000fe20000000000 */
[----:B------:R-:W-:Y:S01]  /*0290*/  ISETP.LT.U32.AND P0, PT, R0, 0x6, P3 ;  /* 0x000000060000780c */ /* 0x000fe20001f01070 */
[----:B------:R1:W4:Y:S01]  /*02a0*/  @P2 LDG.E R2, desc[UR4][R22.64] ;  /* 0x0000000416022981 */ /* 0x000322000c1e1900 */
[----:B------:R-:W-:Y:S01]  /*02b0*/  VIADD R37, R4, 0xfffffffb ;  /* 0xfffffffb04257836 */ /* 0x000fe20000000000 */
[----:B------:R-:W-:Y:S01]  /*02c0*/  ISETP.GT.AND P2, PT, R13, -0x1, PT ;  /* 0xffffffff0d00780c */ /* 0x000fe20003f44270 */
[----:B------:R-:W-:Y:S01]  /*02d0*/  IMAD.WIDE R34, R35, 0x4, R14 ;  /* 0x0000000423227825 */ /* 0x000fe200078e020e */
[----:B------:R-:W-:-:S03]  /*02e0*/  P2R R26, PR, RZ, 0x10 ;  /* 0x00000010ff1a7803 */ /* 0x000fc60000000000 */
[----:B------:R-:W-:Y:S01]  /*02f0*/  IMAD.MOV.U32 R31, RZ, RZ, RZ ;  /* 0x000000ffff1f7224 */ /* 0x000fe200078e00ff */
[----:B------:R-:W-:Y:S01]  /*0300*/  ISETP.GT.AND P3, PT, R0, RZ, P2 ;  /* 0x000000ff0000720c */ /* 0x000fe20001764270 */
[----:B------:R-:W-:Y:S01]  /*0310*/  IMAD.WIDE R36, R37, 0x4, R14 ;  /* 0x0000000425247825 */ /* 0x000fe200078e020e */
[----:B------:R-:W5:Y:S03]  /*0320*/  @P1 LDG.E R7, desc[UR4][R34.64] ;  /* 0x0000000422071981 */ /* 0x000f66000c1e1900 */
[----:B------:R-:W-:Y:S01]  /*0330*/  VIADD R25, R4, 0xffffffff ;  /* 0xffffffff04197836 */ /* 0x000fe20000000000 */
[----:B------:R1:W4:Y:S01]  /*0340*/  @P4 LDG.E R31, desc[UR4][R8.64] ;  /* 0x00000004081f4981 */ /* 0x000322000c1e1900 */
[----:B------:R-:W-:-:S03]  /*0350*/  ISETP.LT.U32.AND P4, PT, R27, 0x6, P2 ;  /* 0x000000061b00780c */ /* 0x000fc60001781070 */
[----:B------:R1:W4:Y:S01]  /*0360*/  @P0 LDG.E R6, desc[UR4][R36.64] ;  /* 0x0000000424060981 */ /* 0x000322000c1e1900 */
[----:B------:R-:W-:Y:S01]  /*0370*/  CS2R R32, SRZ ;  /* 0x0000000000207805 */ /* 0x000fe2000001ff00 */
[----:B------:R-:W-:Y:S01]  /*0380*/  IMAD.WIDE R24, R25, 0x4, R14 ;  /* 0x0000000419187825 */ /* 0x000fe200078e020e */
[----:B------:R-:W-:Y:S02]  /*0390*/  ISETP.GT.AND P6, PT, R11, RZ, P2 ;  /* 0x000000ff0b00720c */ /* 0x000fe400017c4270 */
[----:B------:R-:W-:Y:S01]  /*03a0*/  ISETP.LT.U32.AND P5, PT, R0, 0x6, P2 ;  /* 0x000000060000780c */ /* 0x000fe200017a1070 */
[----:B-1----:R-:W-:Y:S01]  /*03b0*/  VIADD R23, R4, 0x2 ;  /* 0x0000000204177836 */ /* 0x002fe20000000000 */
[----:B------:R-:W-:Y:S02]  /*03c0*/  CS2R R8, SRZ ;  /* 0x0000000000087805 */ /* 0x000fe4000001ff00 */
[----:B------:R-:W-:Y:S01]  /*03d0*/  P2R R5, PR, RZ, 0x8 ;  /* 0x00000008ff057803 */ /* 0x000fe20000000000 */
[----:B------:R1:W4:Y:S01]  /*03e0*/  @P3 LDG.E R33, desc[UR4][R24.64] ;  /* 0x0000000418213981 */ /* 0x000322000c1e1900 */
[----:B0-----:R-:W-:-:S02]  /*03f0*/  VIADD R37, R13, 0x1 ;  /* 0x000000010d257836 */ /* 0x001fc40000000000 */
[----:B------:R-:W-:-:S03]  /*0400*/  IMAD.WIDE R22, R23, 0x4, R14 ;  /* 0x0000000417167825 */ /* 0x000fc600078e020e */
[----:B------:R-:W-:Y:S02]  /*0410*/  ISETP.GE.U32.AND P2, PT, R37, 0x6, PT ;  /* 0x000000062500780c */ /* 0x000fe40003f46070 */
[----:B------:R-:W-:Y:S01]  /*0420*/  P2R R29, PR, RZ, 0x2 ;  /* 0x00000002ff1d7803 */ /* 0x000fe20000000000 */
[----:B------:R-:W4:Y:S01]  /*0430*/  @P4 LDG.E R8, desc[UR4][R22.64] ;  /* 0x0000000416084981 */ /* 0x000f22000c1e1900 */
[----:B------:R-:W-:Y:S02]  /*0440*/  ISETP.GT.AND P3, PT, R0, RZ, !P2 ;  /* 0x000000ff0000720c */ /* 0x000fe40005764270 */
[----:B------:R-:W-:Y:S01]  /*0450*/  ISETP.NE.AND P1, PT, R3, RZ, PT ;  /* 0x000000ff0300720c */ /* 0x000fe20003f25270 */
[C---:B------:R-:W-:Y:S01]  /*0460*/  VIADD R35, R4.reuse, 0x5 ;  /* 0x0000000504237836 */ /* 0x040fe20000000000 */
[----:B------:R-:W-:Y:S01]  /*0470*/  P2R R3, PR, RZ, 0x10 ;  /* 0x00000010ff037803 */ /* 0x000fe20000000000 */
[----:B------:R-:W-:Y:S01]  /*0480*/  IMAD.MOV.U32 R36, RZ, RZ, RZ ;  /* 0x000000ffff247224 */ /* 0x000fe200078e00ff */
[----:B------:R-:W-:Y:S01]  /*0490*/  ISETP.GT.AND P4, PT, R11, RZ, !P2 ;  /* 0x000000ff0b00720c */ /* 0x000fe20005784270 */
[----:B------:R-:W4:Y:S01]  /*04a0*/  @P6 LDG.E R32, desc[UR4][R20.64] ;  /* 0x0000000414206981 */ /* 0x000f22000c1e1900 */
[----:B-1----:R-:W-:-:S02]  /*04b0*/  VIADD R25, R4, 0x6 ;  /* 0x0000000604197836 */ /* 0x002fc40000000000 */
[--C-:B------:R-:W-:Y:S01]  /*04c0*/  IMAD.WIDE R34, R35, 0x4, R14.reuse ;  /* 0x0000000423227825 */ /* 0x100fe200078e020e */
[----:B------:R-:W-:Y:S01]  /*04d0*/  P2R R30, PR, RZ, 0x20 ;  /* 0x00000020ff1e7803 */ /* 0x000fe20000000000 */
[----:B------:R0:W4:Y:S02]  /*04e0*/  @P5 LDG.E R9, desc[UR4][R20.64+0x4] ;  /* 0x0000040414095981 */ /* 0x000124000c1e1900 */
[----:B------:R-:W-:Y:S02]  /*04f0*/  IMAD.MOV.U32 R37, RZ, RZ, RZ ;  /* 0x000000ffff257224 */ /* 0x000fe400078e00ff */
[----:B------:R-:W-:Y:S01]  /*0500*/  IMAD.WIDE R24, R25, 0x4, R14 ;  /* 0x0000000419187825 */ /* 0x000fe200078e020e */
[----:B------:R1:W4:Y:S01]  /*0510*/  @P3 LDG.E R36, desc[UR4][R34.64] ;  /* 0x0000000422243981 */ /* 0x000322000c1e1900 */
[----:B------:R-:W-:Y:S02]  /*0520*/  ISETP.GT.AND P5, PT, R0, -0x1, !P2 ;  /* 0xffffffff0000780c */ /* 0x000fe400057a4270 */
[----:B------:R-:W-:Y:S01]  /*0530*/  P2R R28, PR, RZ, 0x1 ;  /* 0x00000001ff1c7803 */ /* 0x000fe20000000000 */
[----:B------:R-:W4:Y:S01]  /*0540*/  @P4 LDG.E R37, desc[UR4][R24.64] ;  /* 0x0000000418254981 */ /* 0x000f22000c1e1900 */
[----:B------:R-:W-:-:S02]  /*0550*/  ISETP.NE.AND P0, PT, R10, RZ, PT ;  /* 0x000000ff0a00720c */ /* 0x000fc40003f05270 */
[----:B------:R-:W-:Y:S02]  /*0560*/  P2R R10, PR, RZ, 0x40 ;  /* 0x00000040ff0a7803 */ /* 0x000fe40000000000 */
[----:B0-----:R-:W-:Y:S02]  /*0570*/  CS2R R20, SRZ ;  /* 0x0000000000147805 */ /* 0x001fe4000001ff00 */
[----:B------:R-:W-:Y:S01]  /*0580*/  ISETP.LT.U32.AND P6, PT, R0, 0x6, !P2 ;  /* 0x000000060000780c */ /* 0x000fe200057c1070 */
[C---:B------:R-:W-:Y:S01]  /*0590*/  VIADD R23, R4.reuse, 0x7 ;  /* 0x0000000704177836 */ /* 0x040fe20000000000 */
[----:B-1----:R-:W-:Y:S02]  /*05a0*/  P2R R35, PR, RZ, 0x10 ;  /* 0x00000010ff237803 */ /* 0x002fe40000000000 */
[----:B------:R-:W-:Y:S01]  /*05b0*/  ISETP.LT.U32.AND P2, PT, R27, 0x6, !P2 ;  /* 0x000000061b00780c */ /* 0x000fe20005741070 */
[----:B------:R0:W4:Y:S01]  /*05c0*/  @P5 LDG.E.64 R20, desc[UR4][R24.64] ;  /* 0x0000000418145981 */ /* 0x000122000c1e1b00 */
[----:B------:R-:W-:Y:S01]  /*05d0*/  ISETP.NE.AND P4, PT, R5, RZ, PT ;  /* 0x000000ff0500720c */ /* 0x000fe20003f85270 */
[----:B------:R-:W-:-:S02]  /*05e0*/  VIADD R5, R4, 0x8 ;  /* 0x0000000804057836 */ /* 0x000fc40000000000 */
[----:B------:R-:W-:-:S04]  /*05f0*/  IMAD.WIDE R22, R23, 0x4, R14 ;  /* 0x0000000417167825 */ /* 0x000fc800078e020e */
[----:B------:R-:W-:-:S04]  /*0600*/  IMAD.WIDE R14, R5, 0x4, R14 ;  /* 0x00000004050e7825 */ /* 0x000fc800078e020e */
[----:B0-----:R-:W-:Y:S02]  /*0610*/  IMAD.MOV.U32 R24, RZ, RZ, RZ ;  /* 0x000000ffff187224 */ /* 0x001fe400078e00ff */
[----:B------:R-:W-:-:S04]  /*0620*/  IMAD.MOV.U32 R5, RZ, RZ, RZ ;  /* 0x000000ffff057224 */ /* 0x000fc800078e00ff */
[----:B------:R0:W4:Y:S04]  /*0630*/  @P6 LDG.E R24, desc[UR4][R22.64] ;  /* 0x0000000416186981 */ /* 0x000128000c1e1900 */
[----:B------:R4:W4:Y:S01]  /*0640*/  @P2 LDG.E R5, desc[UR4][R14.64] ;  /* 0x000000040e052981 */ /* 0x000922000c1e1900 */
[----:B------:R-:W-:Y:S02]  /*0650*/  P2R R34, PR, RZ, 0x8 ;  /* 0x00000008ff227803 */ /* 0x000fe40000000000 */
[C---:B------:R-:W-:Y:S01]  /*0660*/  ISETP.GE.AND P3, PT, R13.reuse, 0x4, PT ;  /* 0x000000040d00780c */ /* 0x040fe20003f66270 */
[----:B0-----:R-:W-:-:S05]  /*0670*/  VIADD R22, R13, 0x2 ;  /* 0x000000020d167836 */ /* 0x001fca0000000000 */
[----:B------:R-:W-:Y:S02]  /*0680*/  SEL R22, R22, RZ, !P3 ;  /* 0x000000ff16167207 */ /* 0x000fe40005800000 */
[----:B------:R-:W-:Y:S02]  /*0690*/  ISETP.GT.AND P3, PT, R13, 0x3, PT ;  /* 0x000000030d00780c */ /* 0x000fe40003f64270 */
[----:B------:R-:W-:Y:S02]  /*06a0*/  P2R R23, PR, RZ, 0x40 ;  /* 0x00000040ff177803 */ /* 0x000fe40000000000 */
[----:B------:R-:W-:-:S04]  /*06b0*/  ISETP.NE.AND P6, PT, R12, RZ, PT ;  /* 0x000000ff0c00720c */ /* 0x000fc80003fc5270 */
[----:B------:R-:W-:Y:S02]  /*06c0*/  P2R R12, PR, RZ, 0x40 ;  /* 0x00000040ff0c7803 */ /* 0x000fe40000000000 */
[----:B------:R-:W-:Y:S01]  /*06d0*/  ISETP.NE.AND P6, PT, R26, RZ, PT ;  /* 0x000000ff1a00720c */ /* 0x000fe20003fc5270 */
[----:B------:R-:W-:Y:S02]  /*06e0*/  VIADD R26, R22, 0x6 ;  /* 0x00000006161a7836 */ /* 0x000fe40000000000 */
[----:B------:R-:W-:Y:S01]  /*06f0*/  @!P3 IMAD.MOV R26, RZ, RZ, R22 ;  /* 0x000000ffff1ab224 */ /* 0x000fe200078e0216 */
[----:B------:R-:W-:Y:S01]  /*0700*/  ISETP.NE.AND P3, PT, R10, RZ, PT ;  /* 0x000000ff0a00720c */ /* 0x000fe20003f65270 */
[----:B------:R-:W-:Y:S02]  /*0710*/  VIADD R10, R11, 0xffffffff ;  /* 0xffffffff0b0a7836 */ /* 0x000fe40000000000 */
[----:B------:R-:W-:Y:S01]  /*0720*/  VIADD R22, R0, 0x2 ;  /* 0x0000000200167836 */ /* 0x000fe20000000000 */
[----:B------:R-:W-:-:S02]  /*0730*/  P2R R25, PR, RZ, 0x20 ;  /* 0x00000020ff197803 */ /* 0x000fc40000000000 */
[----:B------:R-:W-:Y:S02]  /*0740*/  ISETP.NE.AND P5, PT, R28, RZ, PT ;  /* 0x000000ff1c00720c */ /* 0x000fe40003fa5270 */
[----:B--2---:R-:W-:Y:S02]  /*0750*/  SEL R18, R18, RZ, P1 ;  /* 0x000000ff12127207 */ /* 0x004fe40000800000 */
[----:B------:R-:W-:Y:S02]  /*0760*/  SEL R19, R19, RZ, P1 ;  /* 0x000000ff13137207 */ /* 0x000fe40000800000 */
[----:B------:R-:W-:Y:S01]  /*0770*/  ISETP.NE.AND P1, PT, R3, RZ, PT ;  /* 0x000000ff0300720c */ /* 0x000fe20003f25270 */
[----:B------:R-:W-:Y:S01]  /*0780*/  VIADD R3, R0, 0xffffffff ;  /* 0xffffffff00037836 */ /* 0x000fe20000000000 */
[----:B---3--:R-:W-:Y:S02]  /*0790*/  SEL R16, R16, RZ, P0 ;  /* 0x000000ff10107207 */ /* 0x008fe40000000000 */
[----:B------:R-:W-:-:S02]  /*07a0*/  SEL R17, R17, RZ, P0 ;  /* 0x000000ff11117207 */ /* 0x000fc40000000000 */
[----:B------:R-:W-:-:S04]  /*07b0*/  ISETP.GT.AND P0, PT, R0, 0x1, PT ;  /* 0x000000010000780c */ /* 0x000fc80003f04270 */
[----:B------:R-:W-:Y:S02]  /*07c0*/  SEL R3, R3, RZ, P0 ;  /* 0x000000ff03037207 */ /* 0x000fe40000000000 */
[C---:B------:R-:W-:Y:S01]  /*07d0*/  ISETP.GT.AND P0, PT, R11.reuse, 0x1, PT ;  /* 0x000000010b00780c */ /* 0x040fe20003f04270 */
[----:B------:R-:W-:-:S03]  /*07e0*/  VIADD R11, R11, 0x2 ;  /* 0x000000020b0b7836 */ /* 0x000fc60000000000 */
[----:B------:R-:W-:Y:S02]  /*07f0*/  SEL R10, R10, RZ, P0 ;  /* 0x000000ff0a0a7207 */ /* 0x000fe40000000000 */
[----:B------:R-:W-:-:S04]  /*0800*/  ISETP.GE.AND P0, PT, R0, 0x4, PT ;  /* 0x000000040000780c */ /* 0x000fc80003f06270 */
[----:B------:R-:W-:Y:S02]  /*0810*/  SEL R22, R22, RZ, !P0 ;  /* 0x000000ff16167207 */ /* 0x000fe40004000000 */
[----:B------:R-:W-:Y:S02]  /*0820*/  SEL R11, R11, RZ, !P0 ;  /* 0x000000ff0b0b7207 */ /* 0x000fe40004000000 */
[C---:B------:R-:W-:Y:S01]  /*0830*/  ISETP.GT.AND P0, PT, R13.reuse, 0x1, PT ;  /* 0x000000010d00780c */ /* 0x040fe20003f04270 */
[----:B------:R-:W-:-:S05]  /*0840*/  VIADD R13, R13, 0xffffffff ;  /* 0xffffffff0d0d7836 */ /* 0x000fca0000000000 */
[----:B------:R-:W-:Y:S02]  /*0850*/  SEL R13, R13, RZ, P0 ;  /* 0x000000ff0d0d7207 */ /* 0x000fe40000000000 */
[----:B------:R-:W-:-:S04]  /*0860*/  ISETP.NE.AND P0, PT, R29, RZ, PT ;  /* 0x000000ff1d00720c */ /* 0x000fc80003f05270 */
[----:B-----5:R-:W-:Y:S02]  /*0870*/  SEL R7, R7, RZ, P0 ;  /* 0x000000ff07077207 */ /* 0x020fe40000000000 */
[----:B------:R-:W-:-:S04]  /*0880*/  ISETP.GT.AND P0, PT, R0, 0x3, PT ;  /* 0x000000030000780c */ /* 0x000fc80003f04270 */
[----:B------:R-:W-:Y:S02]  /*0890*/  SEL R0, RZ, 0x6, !P0 ;  /* 0x00000006ff007807 */ /* 0x000fe40004000000 */
[----:B----4-:R-:W-:-:S03]  /*08a0*/  SEL R14, R31, RZ, P6 ;  /* 0x000000ff1f0e7207 */ /* 0x010fc60003000000 */
[C---:B------:R-:W-:Y:S02]  /*08b0*/  IMAD.IADD R22, R0.reuse, 0x1, R22 ;  /* 0x0000000100167824 */ /* 0x040fe400078e0216 */
[----:B------:R-:W-:Y:S01]  /*08c0*/  IMAD.IADD R11, R0, 0x1, R11 ;  /* 0x00000001000b7824 */ /* 0x000fe200078e020b */
[----:B------:R-:W-:Y:S01]  /*08d0*/  ISETP.NE.AND P6, PT, R12, RZ, PT ;  /* 0x000000ff0c00720c */ /* 0x000fe20003fc5270 */
[----:B------:R-:W-:Y:S02]  /*08e0*/  IMAD.IADD R0, R26, 0x1, -R13 ;  /* 0x000000011a007824 */ /* 0x000fe400078e0a0d */
[----:B------:R-:W-:Y:S01]  /*08f0*/  IMAD.IADD R13, R13, 0x1, -R26 ;  /* 0x000000010d0d7824 */ /* 0x000fe200078e0a1a */
[----:B------:R-:W-:Y:S01]  /*0900*/  SEL R15, R2, RZ, P6 ;  /* 0x000000ff020f7207 */ /* 0x000fe20003000000 */
[-C--:B------:R-:W-:Y:S02]  /*0910*/  IMAD R11, R11, R0.reuse, RZ ;  /* 0x000000000b0b7224 */ /* 0x080fe400078e02ff */
[----:B------:R-:W-:Y:S01]  /*0920*/  IMAD R22, R22, R0, RZ ;  /* 0x0000000016167224 */ /* 0x000fe200078e02ff */
[----:B------:R-:W-:Y:S01]  /*0930*/  SEL R6, R6, RZ, P5 ;  /* 0x000000ff06067207 */ /* 0x000fe20002800000 */
[----:B------:R-:W-:-:S02]  /*0940*/  IMAD R10, R10, R13, R11 ;  /* 0x0000000d0a0a7224 */ /* 0x000fc400078e020b */
[----:B------:R-:W-:Y:S01]  /*0950*/  FADD R15, R15, R18 ;  /* 0x000000120f0f7221 */ /* 0x000fe20000000000 */
[----:B------:R-:W-:Y:S01]  /*0960*/  IMAD R3, R3, R13, R22 ;  /* 0x0000000d03037224 */ /* 0x000fe200078e0216 */
[----:B------:R-:W-:Y:S02]  /*0970*/  SEL R32, R32, RZ, P3 ;  /* 0x000000ff20207207 */ /* 0x000fe40001800000 */
[----:B------:R-:W-:Y:S01]  /*0980*/  ISETP.NE.AND P3, PT, R34, RZ, PT ;  /* 0x000000ff2200720c */ /* 0x000fe20003f65270 */
[----:B------:R-:W-:Y:S01]  /*0990*/  FADD R0, R15, R6 ;  /* 0x000000060f007221 */ /* 0x000fe20000000000 */
[----:B------:R-:W-:Y:S01]  /*09a0*/  I2FP.F32.S32 R10, R10 ;  /* 0x0000000a000a7245 */ /* 0x000fe20000201400 */
[----:B------:R-:W-:Y:S01]  /*09b0*/  FADD R14, R14, R19 ;  /* 0x000000130e0e7221 */ /* 0x000fe20000000000 */
[----:B------:R-:W-:Y:S02]  /*09c0*/  ISETP.NE.AND P0, PT, R30, RZ, PT ;  /* 0x000000ff1e00720c */ /* 0x000fe40003f05270 */
[----:B------:R-:W-:-:S02]  /*09d0*/  SEL R33, R33, RZ, P4 ;  /* 0x000000ff21217207 */ /* 0x000fc40002000000 */
[----:B------:R-:W-:Y:S02]  /*09e0*/  I2FP.F32.S32 R6, R3 ;  /* 0x0000000300067245 */ /* 0x000fe40000201400 */
[----:B------:R-:W-:Y:S02]  /*09f0*/  ISETP.NE.AND P4, PT, R35, RZ, PT ;  /* 0x000000ff2300720c */ /* 0x000fe40003f85270 */
[----:B------:R-:W-:Y:S01]  /*0a00*/  SEL R36, R36, RZ, P3 ;  /* 0x000000ff24247207 */ /* 0x000fe20001800000 */
[----:B------:R-:W-:Y:S01]  /*0a10*/  FADD R7, R14, R7 ;  /* 0x000000070e077221 */ /* 0x000fe20000000000 */
[----:B------:R-:W-:Y:S02]  /*0a20*/  FSETP.GT.AND P3, PT, |R10|, 8.50705917302346158658e+37, PT ;  /* 0x7e8000000a00780b */ /* 0x000fe40003f64200 */
[----:B------:R-:W-:Y:S01]  /*0a30*/  SEL R9, R9, RZ, P0 ;  /* 0x000000ff09097207 */ /* 0x000fe20000000000 */
[----:B------:R-:W-:Y:S01]  /*0a40*/  FADD R33, R0, R33 ;  /* 0x0000002100217221 */ /* 0x000fe20000000000 */
[----:B------:R-:W-:Y:S01]  /*0a50*/  FSETP.GT.AND P0, PT, |R6|, 8.50705917302346158658e+37, PT ;  /* 0x7e8000000600780b */ /* 0x000fe20003f04200 */
[----:B------:R-:W0:Y:S01]  /*0a60*/  LDC.64 R2, c[0x0][0x218] ;  /* 0x00008600ff027b82 */ /* 0x000e220000000a00 */
[----:B------:R-:W-:-:S02]  /*0a70*/  SEL R37, R37, RZ, P4 ;  /* 0x000000ff25257207 */ /* 0x000fc40002000000 */
[----:B------:R-:W-:Y:S01]  /*0a80*/  FSETP.GEU.AND P4, PT, |R10|, 1.175494350822287508e-38, PT ;  /* 0x008000000a00780b */ /* 0x000fe20003f8e200 */
[----:B------:R-:W-:Y:S01]  /*0a90*/  FADD R32, R7, R32 ;  /* 0x0000002007207221 */ /* 0x000fe20000000000 */
[----:B------:R-:W-:Y:S02]  /*0aa0*/  SEL R8, R8, RZ, P1 ;  /* 0x000000ff08087207 */ /* 0x000fe40000800000 */
[----:B------:R-:W-:Y:S01]  /*0ab0*/  FSETP.GEU.AND P1, PT, |R6|, 1.175494350822287508e-38, PT ;  /* 0x008000000600780b */ /* 0x000fe20003f2e200 */
[----:B------:R-:W-:Y:S01]  /*0ac0*/  FADD R16, R33, R16 ;  /* 0x0000001021107221 */ /* 0x000fe20000000000 */
[----:B------:R-:W-:Y:S01]  /*0ad0*/  FADD R17, R32, R17 ;  /* 0x0000001120117221 */ /* 0x000fe20000000000 */
[----:B------:R-:W-:Y:S01]  /*0ae0*/  ISETP.NE.AND P5, PT, R25, RZ, PT ;  /* 0x000000ff1900720c */ /* 0x000fe20003fa5270 */
[----:B------:R-:W-:Y:S01]  /*0af0*/  @P3 FMUL R10, R10, 0.25 ;  /* 0x3e8000000a0a3820 */ /* 0x000fe20000400000 */
[----:B------:R-:W-:Y:S01]  /*0b00*/  FADD R9, R16, R9 ;  /* 0x0000000910097221 */ /* 0x000fe20000000000 */
[----:B------:R-:W-:Y:S01]  /*0b10*/  FADD R8, R17, R8 ;  /* 0x0000000811087221 */ /* 0x000fe20000000000 */
[----:B------:R-:W-:Y:S01]  /*0b20*/  @P0 FMUL R6, R6, 0.25 ;  /* 0x3e80000006060820 */ /* 0x000fe20000400000 */
[----:B------:R-:W-:Y:S01]  /*0b30*/  ISETP.NE.AND P6, PT, R23, RZ, PT ;  /* 0x000000ff1700720c */ /* 0x000fe20003fc5270 */
[----:B------:R-:W-:Y:S01]  /*0b40*/  @!P4 FMUL R10, R10, 16777216 ;  /* 0x4b8000000a0ac820 */ /* 0x000fe20000400000 */
[----:B------:R-:W-:Y:S01]  /*0b50*/  SEL R20, R20, RZ, P5 ;  /* 0x000000ff14147207 */ /* 0x000fe20002800000 */
[----:B------:R-:W-:Y:S01]  /*0b60*/  FADD R9, R9, R36 ;  /* 0x0000002409097221 */ /* 0x000fe20000000000 */
[----:B------:R-:W-:Y:S01]  /*0b70*/  SEL R21, R21, RZ, P5 ;  /* 0x000000ff15157207 */ /* 0x000fe20002800000 */
[----:B------:R-:W-:Y:S01]  /*0b80*/  FADD R8, R8, R37 ;  /* 0x0000002508087221 */ /* 0x000fe20000000000 */
[----:B------:R-:W-:Y:S01]  /*0b90*/  @!P1 FMUL R6, R6, 16777216 ;  /* 0x4b80000006069820 */ /* 0x000fe20000400000 */
[----:B------:R-:W-:Y:S01]  /*0ba0*/  SEL R24, R24, RZ, P6 ;  /* 0x000000ff18187207 */ /* 0x000fe20003000000 */
[----:B------:R-:W-:Y:S01]  /*0bb0*/  FADD R9, R9, R20 ;  /* 0x0000001409097221 */ /* 0x000fe20000000000 */
[----:B------:R-:W-:Y:S01]  /*0bc0*/  SEL R5, R5, RZ, P2 ;  /* 0x000000ff05057207 */ /* 0x000fe20001000000 */
[----:B------:R-:W-:Y:S01]  /*0bd0*/  FADD R8, R8, R21 ;  /* 0x0000001508087221 */ /* 0x000fe20000000000 */
[----:B------:R-:W1:Y:S01]  /*0be0*/  MUFU.RCP R7, R6 ;  /* 0x0000000600077308 */ /* 0x000e620000001000 */
[----:B------:R-:W-:-:S02]  /*0bf0*/  FADD R0, R9, R24 ;  /* 0x0000001809007221 */ /* 0x000fc40000000000 */
[----:B------:R-:W-:-:S05]  /*0c00*/  FADD R5, R8, R5 ;  /* 0x0000000508057221 */ /* 0x000fca0000000000 */
[----:B------:R-:W2:Y:S01]  /*0c10*/  MUFU.RCP R10, R10 ;  /* 0x0000000a000a7308 */ /* 0x000ea20000001000 */
[----:B------:R-:W-:Y:S01]  /*0c20*/  @P0 FMUL R0, R0, 0.25 ;  /* 0x3e80000000000820 */ /* 0x000fe20000400000 */
[----:B------:R-:W-:-:S03]  /*0c30*/  @P3 FMUL R5, R5, 0.25 ;  /* 0x3e80000005053820 */ /* 0x000fc60000400000 */
[----:B------:R-:W-:Y:S01]  /*0c40*/  @!P1 FMUL R0, R0, 16777216 ;  /* 0x4b80000000009820 */ /* 0x000fe20000400000 */
[----:B------:R-:W-:Y:S01]  /*0c50*/  @!P4 FMUL R5, R5, 16777216 ;  /* 0x4b8000000505c820 */ /* 0x000fe20000400000 */
[----:B0-----:R-:W-:-:S04]  /*0c60*/  IMAD.WIDE R2, R4, 0x4, R2 ;  /* 0x0000000404027825 */ /* 0x001fc800078e0202 */
[----:B-1----:R-:W-:Y:S01]  /*0c70*/  FMUL R4, R7, R0 ;  /* 0x0000000007047220 */ /* 0x002fe20000400000 */
[----:B--2---:R-:W-:-:S05]  /*0c80*/  FMUL R5, R10, R5 ;  /* 0x000000050a057220 */ /* 0x004fca0000400000 */
[----:B------:R-:W-:Y:S01]  /*0c90*/  STG.E.64 desc[UR4][R2.64], R4 ;  /* 0x0000000402007986 */ /* 0x000fe2000c101b04 */
[----:B------:R-:W-:Y:S05]  /*0ca0*/  EXIT ;  /* 0x000000000000794d */ /* 0x000fea0003800000 */
.L_x_0:
[----:B------:R-:W-:-:S00]  /*0cb0*/  BRA `(.L_x_0) ;  /* 0xfffffffc00fc7947 */ /* 0x000fc0000383ffff */
[----:B------:R-:W-:-:S00]  /*0cc0*/  NOP ;  /* 0x0000000000007918 */ /* 0x000fc00000000000 */
        /* <DEDUP_REMOVED lines=11> */
.L_x_1:


//--------------------- .nv.constant0.triton_poi_fused_avg_pool2d_20 --------------------------
	.section	.nv.constant0.triton_poi_fused_avg_pool2d_20,"a",@progbits
	.sectionflags	@""
	.align	4
.nv.constant0.triton_poi_fused_avg_pool2d_20:
	.zero		548
